//
// Generated by NVIDIA NVVM Compiler
//
// Compiler Build ID: CL-36424714
// Cuda compilation tools, release 13.0, V13.0.88
// Based on NVVM 20.0.0
//

.version 9.0
.target sm_100
.address_size 64

	// .globl	_Z16gpu_matmul_tiledPKfS0_Pfiii
// _ZZ16gpu_matmul_tiledPKfS0_PfiiiE2As has been demoted
// _ZZ16gpu_matmul_tiledPKfS0_PfiiiE2Bs has been demoted

.visible .entry _Z16gpu_matmul_tiledPKfS0_Pfiii(
	.param .u64 .ptr .align 1 _Z16gpu_matmul_tiledPKfS0_Pfiii_param_0,
	.param .u64 .ptr .align 1 _Z16gpu_matmul_tiledPKfS0_Pfiii_param_1,
	.param .u64 .ptr .align 1 _Z16gpu_matmul_tiledPKfS0_Pfiii_param_2,
	.param .u32 _Z16gpu_matmul_tiledPKfS0_Pfiii_param_3,
	.param .u32 _Z16gpu_matmul_tiledPKfS0_Pfiii_param_4,
	.param .u32 _Z16gpu_matmul_tiledPKfS0_Pfiii_param_5
)
{
	.reg .pred 	%p<12>;
	.reg .b32 	%r<43>;
	.reg .b32 	%f<63>;
	.reg .b64 	%rd<13>;
	// demoted variable
	.shared .align 4 .b8 _ZZ16gpu_matmul_tiledPKfS0_PfiiiE2As[1024];
	// demoted variable
	.shared .align 4 .b8 _ZZ16gpu_matmul_tiledPKfS0_PfiiiE2Bs[1024];
	ld.param.u64 	%rd3, [_Z16gpu_matmul_tiledPKfS0_Pfiii_param_0];
	ld.param.u64 	%rd4, [_Z16gpu_matmul_tiledPKfS0_Pfiii_param_1];
	ld.param.u64 	%rd5, [_Z16gpu_matmul_tiledPKfS0_Pfiii_param_2];
	ld.param.u32 	%r24, [_Z16gpu_matmul_tiledPKfS0_Pfiii_param_3];
	ld.param.u32 	%r25, [_Z16gpu_matmul_tiledPKfS0_Pfiii_param_4];
	ld.param.u32 	%r26, [_Z16gpu_matmul_tiledPKfS0_Pfiii_param_5];
	mov.u32 	%r27, %ctaid.y;
	shl.b32 	%r28, %r27, 4;
	mov.u32 	%r40, %tid.y;
	add.s32 	%r2, %r28, %r40;
	mov.u32 	%r29, %ctaid.x;
	shl.b32 	%r3, %r29, 4;
	mov.u32 	%r38, %tid.x;
	add.s32 	%r5, %r3, %r38;
	setp.lt.s32 	%p1, %r25, 1;
	mov.f32 	%f62, 0f00000000;
	@%p1 bra 	$L__BB0_7;
	add.s32 	%r30, %r25, 15;
	shr.u32 	%r31, %r30, 4;
	shl.b32 	%r32, %r40, 6;
	mov.u32 	%r33, _ZZ16gpu_matmul_tiledPKfS0_PfiiiE2As;
	add.s32 	%r6, %r33, %r32;
	shl.b32 	%r34, %r38, 2;
	add.s32 	%r7, %r6, %r34;
	mov.u32 	%r35, _ZZ16gpu_matmul_tiledPKfS0_PfiiiE2Bs;
	add.s32 	%r9, %r35, %r34;
	add.s32 	%r8, %r9, %r32;
	neg.s32 	%r42, %r31;
	mad.lo.s32 	%r36, %r40, %r26, %r38;
	add.s32 	%r41, %r36, %r3;
	shl.b32 	%r12, %r26, 4;
	mad.lo.s32 	%r39, %r25, %r2, %r38;
	cvta.to.global.u64 	%rd1, %rd3;
	cvta.to.global.u64 	%rd2, %rd4;
	mov.f32 	%f62, 0f00000000;
$L__BB0_2:
	setp.ge.s32 	%p2, %r2, %r24;
	setp.ge.u32 	%p3, %r38, %r25;
	mov.f32 	%f60, 0f00000000;
	or.pred  	%p4, %p2, %p3;
	@%p4 bra 	$L__BB0_4;
	mul.wide.u32 	%rd6, %r39, 4;
	add.s64 	%rd7, %rd1, %rd6;
	ld.global.f32 	%f60, [%rd7];
$L__BB0_4:
	setp.ge.s32 	%p5, %r5, %r26;
	st.shared.f32 	[%r7], %f60;
	setp.ge.u32 	%p6, %r40, %r25;
	mov.f32 	%f61, 0f00000000;
	or.pred  	%p7, %p5, %p6;
	@%p7 bra 	$L__BB0_6;
	mul.wide.u32 	%rd8, %r41, 4;
	add.s64 	%rd9, %rd2, %rd8;
	ld.global.f32 	%f61, [%rd9];
$L__BB0_6:
	st.shared.f32 	[%r8], %f61;
	bar.sync 	0;
	ld.shared.f32 	%f12, [%r6];
	ld.shared.f32 	%f13, [%r9];
	fma.rn.f32 	%f14, %f12, %f13, %f62;
	ld.shared.f32 	%f15, [%r6+4];
	ld.shared.f32 	%f16, [%r9+64];
	fma.rn.f32 	%f17, %f15, %f16, %f14;
	ld.shared.f32 	%f18, [%r6+8];
	ld.shared.f32 	%f19, [%r9+128];
	fma.rn.f32 	%f20, %f18, %f19, %f17;
	ld.shared.f32 	%f21, [%r6+12];
	ld.shared.f32 	%f22, [%r9+192];
	fma.rn.f32 	%f23, %f21, %f22, %f20;
	ld.shared.f32 	%f24, [%r6+16];
	ld.shared.f32 	%f25, [%r9+256];
	fma.rn.f32 	%f26, %f24, %f25, %f23;
	ld.shared.f32 	%f27, [%r6+20];
	ld.shared.f32 	%f28, [%r9+320];
	fma.rn.f32 	%f29, %f27, %f28, %f26;
	ld.shared.f32 	%f30, [%r6+24];
	ld.shared.f32 	%f31, [%r9+384];
	fma.rn.f32 	%f32, %f30, %f31, %f29;
	ld.shared.f32 	%f33, [%r6+28];
	ld.shared.f32 	%f34, [%r9+448];
	fma.rn.f32 	%f35, %f33, %f34, %f32;
	ld.shared.f32 	%f36, [%r6+32];
	ld.shared.f32 	%f37, [%r9+512];
	fma.rn.f32 	%f38, %f36, %f37, %f35;
	ld.shared.f32 	%f39, [%r6+36];
	ld.shared.f32 	%f40, [%r9+576];
	fma.rn.f32 	%f41, %f39, %f40, %f38;
	ld.shared.f32 	%f42, [%r6+40];
	ld.shared.f32 	%f43, [%r9+640];
	fma.rn.f32 	%f44, %f42, %f43, %f41;
	ld.shared.f32 	%f45, [%r6+44];
	ld.shared.f32 	%f46, [%r9+704];
	fma.rn.f32 	%f47, %f45, %f46, %f44;
	ld.shared.f32 	%f48, [%r6+48];
	ld.shared.f32 	%f49, [%r9+768];
	fma.rn.f32 	%f50, %f48, %f49, %f47;
	ld.shared.f32 	%f51, [%r6+52];
	ld.shared.f32 	%f52, [%r9+832];
	fma.rn.f32 	%f53, %f51, %f52, %f50;
	ld.shared.f32 	%f54, [%r6+56];
	ld.shared.f32 	%f55, [%r9+896];
	fma.rn.f32 	%f56, %f54, %f55, %f53;
	ld.shared.f32 	%f57, [%r6+60];
	ld.shared.f32 	%f58, [%r9+960];
	fma.rn.f32 	%f62, %f57, %f58, %f56;
	bar.sync 	0;
	add.s32 	%r42, %r42, 1;
	setp.ne.s32 	%p8, %r42, 0;
	add.s32 	%r41, %r41, %r12;
	add.s32 	%r40, %r40, 16;
	add.s32 	%r39, %r39, 16;
	add.s32 	%r38, %r38, 16;
	@%p8 bra 	$L__BB0_2;
$L__BB0_7:
	setp.ge.s32 	%p9, %r2, %r24;
	setp.ge.s32 	%p10, %r5, %r26;
	or.pred  	%p11, %p9, %p10;
	@%p11 bra 	$L__BB0_9;
	mad.lo.s32 	%r37, %r26, %r2, %r5;
	cvta.to.global.u64 	%rd10, %rd5;
	mul.wide.s32 	%rd11, %r37, 4;
	add.s64 	%rd12, %rd10, %rd11;
	st.global.f32 	[%rd12], %f62;
$L__BB0_9:
	ret;

}


// ===== COMPILED SASS (sm_100) =====

	.target	sm_100

	.elftype	@"ET_EXEC"


//--------------------- .note.nv.tkinfo           --------------------------
	.section	.note.nv.tkinfo,"",@"SHT_NOTE"
	.sectionflags	@"SHF_NOTE_NV_TKINFO"
	.tkinfo
        /*0018*/ 	.word	0x00000002
        /*0030*/ 	.string	""
        /*0030*/ 	.string	"ptxas"
        /*0030*/ 	.string	"Cuda compilation tools, release 13.0, V13.0.88"
        /*0030*/ 	.string	"Build cuda_13.0.r13.0/compiler.36424714_0"
        /*0030*/ 	.string	"-arch sm_100 -m 64 "



//--------------------- .note.nv.cuinfo           --------------------------
	.section	.note.nv.cuinfo,"",@"SHT_NOTE"
	.sectionflags	@"SHF_NOTE_NV_CUINFO"
        /*0018*/ 	.short	0x0002
        /*001a*/ 	.short	0x0064
        /*001c*/ 	.short	0x0082
	.zero		2


//--------------------- .nv.info                  --------------------------
	.section	.nv.info,"",@"SHT_CUDA_INFO"
	.align	4


	//----- nvinfo : EIATTR_REGCOUNT
	.align		4
        /*0000*/ 	.byte	0x04, 0x2f
        /*0002*/ 	.short	(.L_1 - .L_0)
	.align		4
.L_0:
        /*0004*/ 	.word	index@(_Z16gpu_matmul_tiledPKfS0_Pfiii)
        /*0008*/ 	.word	0x00000020


	//----- nvinfo : EIATTR_FRAME_SIZE
	.align		4
.L_1:
        /*000c*/ 	.byte	0x04, 0x11
        /*000e*/ 	.short	(.L_3 - .L_2)
	.align		4
.L_2:
        /*0010*/ 	.word	index@(_Z16gpu_matmul_tiledPKfS0_Pfiii)
        /*0014*/ 	.word	0x00000000


	//----- nvinfo : EIATTR_MIN_STACK_SIZE
	.align		4
.L_3:
        /*0018*/ 	.byte	0x04, 0x12
        /*001a*/ 	.short	(.L_5 - .L_4)
	.align		4
.L_4:
        /*001c*/ 	.word	index@(_Z16gpu_matmul_tiledPKfS0_Pfiii)
        /*0020*/ 	.word	0x00000000
.L_5:


//--------------------- .nv.compat                --------------------------
	.section	.nv.compat,"",@"SHT_CUDA_COMPAT_INFO"
	.align	4
        /*0000*/ 	.byte	0x02, 0x09, 0x00, 0x00, 0x02, 0x02, 0x01, 0x00, 0x02, 0x05, 0x05, 0x00, 0x03, 0x07, 0x01, 0x01
        /*0010*/ 	.byte	0x02, 0x03, 0x00, 0x00, 0x02, 0x06, 0x01, 0x00, 0x04, 0x0b, 0x08, 0x00, 0x09, 0x00, 0x00, 0x00
        /*0020*/ 	.byte	0x00, 0x00, 0x00, 0x00


//--------------------- .nv.info._Z16gpu_matmul_tiledPKfS0_Pfiii --------------------------
	.section	.nv.info._Z16gpu_matmul_tiledPKfS0_Pfiii,"",@"SHT_CUDA_INFO"
	.sectionflags	@""
	.align	4


	//----- nvinfo : EIATTR_CUDA_API_VERSION
	.align		4
        /*0000*/ 	.byte	0x04, 0x37
        /*0002*/ 	.short	(.L_7 - .L_6)
.L_6:
        /*0004*/ 	.word	0x00000082


	//----- nvinfo : EIATTR_KPARAM_INFO
	.align		4
.L_7:
        /*0008*/ 	.byte	0x04, 0x17
        /*000a*/ 	.short	(.L_9 - .L_8)
.L_8:
        /*000c*/ 	.word	0x00000000
        /*0010*/ 	.short	0x0005
        /*0012*/ 	.short	0x0020
        /*0014*/ 	.byte	0x00, 0xf0, 0x11, 0x00


	//----- nvinfo : EIATTR_KPARAM_INFO
	.align		4
.L_9:
        /*0018*/ 	.byte	0x04, 0x17
        /*001a*/ 	.short	(.L_11 - .L_10)
.L_10:
        /*001c*/ 	.word	0x00000000
        /*0020*/ 	.short	0x0004
        /*0022*/ 	.short	0x001c
        /*0024*/ 	.byte	0x00, 0xf0, 0x11, 0x00


	//----- nvinfo : EIATTR_KPARAM_INFO
	.align		4
.L_11:
        /*0028*/ 	.byte	0x04, 0x17
        /*002a*/ 	.short	(.L_13 - .L_12)
.L_12:
        /*002c*/ 	.word	0x00000000
        /*0030*/ 	.short	0x0003
        /*0032*/ 	.short	0x0018
        /*0034*/ 	.byte	0x00, 0xf0, 0x11, 0x00


	//----- nvinfo : EIATTR_KPARAM_INFO
	.align		4
.L_13:
        /*0038*/ 	.byte	0x04, 0x17
        /*003a*/ 	.short	(.L_15 - .L_14)
.L_14:
        /*003c*/ 	.word	0x00000000
        /*0040*/ 	.short	0x0002
        /*0042*/ 	.short	0x0010
        /*0044*/ 	.byte	0x00, 0xf5, 0x21, 0x00


	//----- nvinfo : EIATTR_KPARAM_INFO
	.align		4
.L_15:
        /*0048*/ 	.byte	0x04, 0x17
        /*004a*/ 	.short	(.L_17 - .L_16)
.L_16:
        /*004c*/ 	.word	0x00000000
        /*0050*/ 	.short	0x0001
        /*0052*/ 	.short	0x0008
        /*0054*/ 	.byte	0x00, 0xf5, 0x21, 0x00


	//----- nvinfo : EIATTR_KPARAM_INFO
	.align		4
.L_17:
        /*0058*/ 	.byte	0x04, 0x17
        /*005a*/ 	.short	(.L_19 - .L_18)
.L_18:
        /*005c*/ 	.word	0x00000000
        /*0060*/ 	.short	0x0000
        /*0062*/ 	.short	0x0000
        /*0064*/ 	.byte	0x00, 0xf5, 0x21, 0x00


	//----- nvinfo : EIATTR_SPARSE_MMA_MASK
	.align		4
.L_19:
        /*0068*/ 	.byte	0x03, 0x50
        /*006a*/ 	.short	0x0000


	//----- nvinfo : EIATTR_MAXREG_COUNT
	.align		4
        /*006c*/ 	.byte	0x03, 0x1b
        /*006e*/ 	.short	0x00ff


	//----- nvinfo : EIATTR_NUM_BARRIERS
	.align		4
        /*0070*/ 	.byte	0x02, 0x4c
        /*0072*/ 	.byte	0x01
	.zero		1


	//----- nvinfo : EIATTR_MERCURY_ISA_VERSION
	.align		4
        /*0074*/ 	.byte	0x03, 0x5f
        /*0076*/ 	.short	0x0101


	//----- nvinfo : EIATTR_VRC_CTA_INIT_COUNT
	.align		4
        /*0078*/ 	.byte	0x02, 0x4a
	.zero		1
	.zero		1


	//----- nvinfo : EIATTR_EXIT_INSTR_OFFSETS
	.align		4
        /*007c*/ 	.byte	0x04, 0x1c
        /*007e*/ 	.short	(.L_21 - .L_20)


	//   ....[0]....
.L_20:
        /*0080*/ 	.word	0x000005e0


	//   ....[1]....
        /*0084*/ 	.word	0x00000630


	//----- nvinfo : EIATTR_CBANK_PARAM_SIZE
	.align		4
.L_21:
        /*0088*/ 	.byte	0x03, 0x19
        /*008a*/ 	.short	0x0024


	//----- nvinfo : EIATTR_PARAM_CBANK
	.align		4
        /*008c*/ 	.byte	0x04, 0x0a
        /*008e*/ 	.short	(.L_23 - .L_22)
	.align		4
.L_22:
        /*0090*/ 	.word	index@(.nv.constant0._Z16gpu_matmul_tiledPKfS0_Pfiii)
        /*0094*/ 	.short	0x0380
        /*0096*/ 	.short	0x0024


	//----- nvinfo : EIATTR_SW_WAR
	.align		4
.L_23:
        /*0098*/ 	.byte	0x04, 0x36
        /*009a*/ 	.short	(.L_25 - .L_24)
.L_24:
        /*009c*/ 	.word	0x00000008
.L_25:


//--------------------- .nv.callgraph             --------------------------
	.section	.nv.callgraph,"",@"SHT_CUDA_CALLGRAPH"
	.align	4
	.sectionentsize	8
	.align		4
        /*0000*/ 	.word	0x00000000
	.align		4
        /*0004*/ 	.word	0xffffffff
	.align		4
        /*0008*/ 	.word	0x00000000
	.align		4
        /*000c*/ 	.word	0xfffffffe
	.align		4
        /*0010*/ 	.word	0x00000000
	.align		4
        /*0014*/ 	.word	0xfffffffd
	.align		4
        /*0018*/ 	.word	0x00000000
	.align		4
        /*001c*/ 	.word	0xfffffffc


//--------------------- .text._Z16gpu_matmul_tiledPKfS0_Pfiii --------------------------
	.section	.text._Z16gpu_matmul_tiledPKfS0_Pfiii,"ax",@progbits
	.align	128
        .global         _Z16gpu_matmul_tiledPKfS0_Pfiii
        .type           _Z16gpu_matmul_tiledPKfS0_Pfiii,@function
        .size           _Z16gpu_matmul_tiledPKfS0_Pfiii,(.L_x_3 - _Z16gpu_matmul_tiledPKfS0_Pfiii)
        .other          _Z16gpu_matmul_tiledPKfS0_Pfiii,@"STO_CUDA_ENTRY STV_DEFAULT"
_Z16gpu_matmul_tiledPKfS0_Pfiii:
.text._Z16gpu_matmul_tiledPKfS0_Pfiii:
[----:B------:R-:W-:Y:S01]  /*0000*/  LDC R1, c[0x0][0x37c] ;  /* 0x0000df00ff017b82 */ /* 0x000fe20000000800 */
[----:B------:R-:W0:Y:S01]  /*0010*/  S2R R2, SR_CTAID.Y ;  /* 0x0000000000027919 */ /* 0x000e220000002600 */
[----:B------:R-:W1:Y:S01]  /*0020*/  LDCU UR10, c[0x0][0x39c] ;  /* 0x00007380ff0a77ac */ /* 0x000e620008000800 */
[----:B------:R-:W-:Y:S01]  /*0030*/  HFMA2 R21, -RZ, RZ, 0, 0 ;  /* 0x00000000ff157431 */ /* 0x000fe200000001ff */
[----:B------:R-:W0:Y:S01]  /*0040*/  S2R R0, SR_TID.Y ;  /* 0x0000000000007919 */ /* 0x000e220000002200 */
[----:B------:R-:W2:Y:S01]  /*0050*/  LDCU UR14, c[0x0][0x3a0] ;  /* 0x00007400ff0e77ac */ /* 0x000ea20008000800 */
[----:B------:R-:W3:Y:S01]  /*0060*/  S2R R4, SR_CTAID.X ;  /* 0x0000000000047919 */ /* 0x000ee20000002500 */
[----:B------:R-:W4:Y:S01]  /*0070*/  LDCU.64 UR8, c[0x0][0x358] ;  /* 0x00006b00ff0877ac */ /* 0x000f220008000a00 */
[----:B------:R-:W3:Y:S01]  /*0080*/  S2R R13, SR_TID.X ;  /* 0x00000000000d7919 */ /* 0x000ee20000002100 */
[----:B-1----:R-:W-:Y:S01]  /*0090*/  UISETP.GE.AND UP0, UPT, UR10, 0x1, UPT ;  /* 0x000000010a00788c */ /* 0x002fe2000bf06270 */
[----:B0-----:R-:W-:-:S02]  /*00a0*/  LEA R2, R2, R0, 0x4 ;  /* 0x0000000002027211 */ /* 0x001fc400078e20ff */
[----:B---3--:R-:W-:-:S06]  /*00b0*/  LEA R3, R4, R13, 0x4 ;  /* 0x0000000d04037211 */ /* 0x008fcc00078e20ff */
[----:B--2-4-:R-:W-:Y:S05]  /*00c0*/  BRA.U !UP0, `(.L_x_0) ;  /* 0x0000000508387547 */ /* 0x014fea000b800000 */
[----:B------:R-:W0:Y:S01]  /*00d0*/  S2UR UR7, SR_CgaCtaId ;  /* 0x00000000000779c3 */ /* 0x000e220000008800 */
[----:B------:R-:W1:Y:S01]  /*00e0*/  LDCU UR11, c[0x0][0x3a0] ;  /* 0x00007400ff0b77ac */ /* 0x000e620008000800 */
[----:B------:R-:W-:Y:S01]  /*00f0*/  MOV R21, RZ ;  /* 0x000000ff00157202 */ /* 0x000fe20000000f00 */
[----:B------:R-:W-:Y:S01]  /*0100*/  IMAD R12, R2, UR10, R13 ;  /* 0x0000000a020c7c24 */ /* 0x000fe2000f8e020d */
[----:B------:R-:W-:Y:S01]  /*0110*/  UMOV UR5, 0x400 ;  /* 0x0000040000057882 */ /* 0x000fe20000000000 */
[----:B------:R-:W-:-:S03]  /*0120*/  UIADD3 UR4, UPT, UPT, UR10, 0xf, URZ ;  /* 0x0000000f0a047890 */ /* 0x000fc6000fffe0ff */
[----:B------:R-:W2:Y:S01]  /*0130*/  LDC R14, c[0x0][0x3a0] ;  /* 0x0000e800ff0e7b82 */ /* 0x000ea20000000800 */
[----:B------:R-:W-:Y:S02]  /*0140*/  UIADD3 UR6, UPT, UPT, UR5, 0x400, URZ ;  /* 0x0000040005067890 */ /* 0x000fe4000fffe0ff */
[----:B------:R-:W-:Y:S01]  /*0150*/  USHF.R.U32.HI UR4, URZ, 0x4, UR4 ;  /* 0x00000004ff047899 */ /* 0x000fe20008011604 */
[----:B------:R-:W3:Y:S03]  /*0160*/  LDCU.64 UR12, c[0x0][0x398] ;  /* 0x00007300ff0c77ac */ /* 0x000ee60008000a00 */
[----:B------:R-:W-:Y:S01]  /*0170*/  UIADD3 UR4, UPT, UPT, -UR4, URZ, URZ ;  /* 0x000000ff04047290 */ /* 0x000fe2000fffe1ff */
[----:B-1----:R-:W-:Y:S01]  /*0180*/  IMAD R19, R0, UR11, R13 ;  /* 0x0000000b00137c24 */ /* 0x002fe2000f8e020d */
[----:B0-----:R-:W-:-:S04]  /*0190*/  ULEA UR5, UR7, UR5, 0x18 ;  /* 0x0000000507057291 */ /* 0x001fc8000f8ec0ff */
[----:B------:R-:W-:Y:S01]  /*01a0*/  LEA R19, R4, R19, 0x4 ;  /* 0x0000001304137211 */ /* 0x000fe200078e20ff */
[----:B------:R-:W-:Y:S01]  /*01b0*/  ULEA UR6, UR7, UR6, 0x18 ;  /* 0x0000000607067291 */ /* 0x000fe2000f8ec0ff */
[----:B------:R-:W-:-:S05]  /*01c0*/  LEA R16, R0, UR5, 0x6 ;  /* 0x0000000500107c11 */ /* 0x000fca000f8e30ff */
[C---:B------:R-:W-:Y:S02]  /*01d0*/  LEA R17, R13.reuse, UR6, 0x2 ;  /* 0x000000060d117c11 */ /* 0x040fe4000f8e10ff */
[----:B------:R-:W-:Y:S02]  /*01e0*/  LEA R18, R13, R16, 0x2 ;  /* 0x000000100d127211 */ /* 0x000fe400078e10ff */
[----:B---3--:R-:W-:-:S07]  /*01f0*/  LEA R15, R0, R17, 0x6 ;  /* 0x00000011000f7211 */ /* 0x008fce00078e30ff */
.L_x_1:
[----:B------:R-:W-:Y:S01]  /*0200*/  ISETP.GE.U32.AND P1, PT, R13, UR13, PT ;  /* 0x0000000d0d007c0c */ /* 0x000fe2000bf26070 */
[----:B------:R-:W-:Y:S01]  /*0210*/  HFMA2 R22, -RZ, RZ, 0, 0 ;  /* 0x00000000ff167431 */ /* 0x000fe200000001ff */
[----:B------:R-:W-:Y:S02]  /*0220*/  ISETP.GE.U32.AND P0, PT, R0, UR13, PT ;  /* 0x0000000d00007c0c */ /* 0x000fe4000bf06070 */
[----:B------:R-:W-:Y:S02]  /*0230*/  ISETP.GE.OR P1, PT, R2, UR12, P1 ;  /* 0x0000000c02007c0c */ /* 0x000fe40008f26670 */
[----:B--2---:R-:W-:Y:S02]  /*0240*/  ISETP.GE.OR P0, PT, R3, R14, P0 ;  /* 0x0000000e0300720c */ /* 0x004fe40000706670 */
[----:B------:R-:W-:-:S09]  /*0250*/  MOV R29, RZ ;  /* 0x000000ff001d7202 */ /* 0x000fd20000000f00 */
[----:B------:R-:W0:Y:S08]  /*0260*/  @!P1 LDC.64 R6, c[0x0][0x380] ;  /* 0x0000e000ff069b82 */ /* 0x000e300000000a00 */
[----:B------:R-:W1:Y:S01]  /*0270*/  @!P0 LDC.64 R4, c[0x0][0x388] ;  /* 0x0000e200ff048b82 */ /* 0x000e620000000a00 */
[----:B0-----:R-:W-:-:S05]  /*0280*/  @!P1 IMAD.WIDE.U32 R6, R12, 0x4, R6 ;  /* 0x000000040c069825 */ /* 0x001fca00078e0006 */
[----:B------:R-:W2:Y:S01]  /*0290*/  @!P1 LDG.E R29, desc[UR8][R6.64] ;  /* 0x00000008061d9981 */ /* 0x000ea2000c1e1900 */
[----:B-1----:R-:W-:-:S05]  /*02a0*/  @!P0 IMAD.WIDE.U32 R24, R19, 0x4, R4 ;  /* 0x0000000413188825 */ /* 0x002fca00078e0004 */
[----:B------:R-:W3:Y:S01]  /*02b0*/  @!P0 LDG.E R22, desc[UR8][R24.64] ;  /* 0x0000000818168981 */ /* 0x000ee2000c1e1900 */
[----:B------:R-:W-:-:S04]  /*02c0*/  UIADD3 UR4, UPT, UPT, UR4, 0x1, URZ ;  /* 0x0000000104047890 */ /* 0x000fc8000fffe0ff */
[----:B------:R-:W-:Y:S01]  /*02d0*/  UISETP.NE.AND UP0, UPT, UR4, URZ, UPT ;  /* 0x000000ff0400728c */ /* 0x000fe2000bf05270 */
[----:B------:R-:W-:Y:S02]  /*02e0*/  IADD3 R0, PT, PT, R0, 0x10, RZ ;  /* 0x0000001000007810 */ /* 0x000fe40007ffe0ff */
[----:B------:R-:W-:Y:S02]  /*02f0*/  IADD3 R13, PT, PT, R13, 0x10, RZ ;  /* 0x000000100d0d7810 */ /* 0x000fe40007ffe0ff */
[----:B------:R-:W-:Y:S02]  /*0300*/  IADD3 R12, PT, PT, R12, 0x10, RZ ;  /* 0x000000100c0c7810 */ /* 0x000fe40007ffe0ff */
[----:B------:R-:W-:Y:S01]  /*0310*/  LEA R19, R14, R19, 0x4 ;  /* 0x000000130e137211 */ /* 0x000fe200078e20ff */
[----:B--2---:R-:W-:Y:S04]  /*0320*/  STS [R18], R29 ;  /* 0x0000001d12007388 */ /* 0x004fe80000000800 */
[----:B---3--:R-:W-:Y:S01]  /*0330*/  STS [R15], R22 ;  /* 0x000000160f007388 */ /* 0x008fe20000000800 */
[----:B------:R-:W-:Y:S06]  /*0340*/  BAR.SYNC.DEFER_BLOCKING 0x0 ;  /* 0x0000000000007b1d */ /* 0x000fec0000010000 */
[----:B------:R-:W-:Y:S04]  /*0350*/  LDS R28, [R17] ;  /* 0x00000000111c7984 */ /* 0x000fe80000000800 */
[----:B------:R-:W0:Y:S04]  /*0360*/  LDS.128 R8, [R16] ;  /* 0x0000000010087984 */ /* 0x000e280000000c00 */
[----:B------:R-:W1:Y:S04]  /*0370*/  LDS R29, [R17+0x40] ;  /* 0x00004000111d7984 */ /* 0x000e680000000800 */
[----:B------:R-:W2:Y:S04]  /*0380*/  LDS R27, [R17+0x80] ;  /* 0x00008000111b7984 */ /* 0x000ea80000000800 */
[----:B------:R-:W3:Y:S04]  /*0390*/  LDS R26, [R17+0xc0] ;  /* 0x0000c000111a7984 */ /* 0x000ee80000000800 */
[----:B------:R-:W-:Y:S04]  /*03a0*/  LDS R23, [R17+0x100] ;  /* 0x0001000011177984 */ /* 0x000fe80000000800 */
[----:B------:R-:W4:Y:S04]  /*03b0*/  LDS.128 R4, [R16+0x10] ;  /* 0x0000100010047984 */ /* 0x000f280000000c00 */
[----:B------:R-:W5:Y:S04]  /*03c0*/  LDS R20, [R17+0x140] ;  /* 0x0001400011147984 */ /* 0x000f680000000800 */
[----:B------:R-:W5:Y:S04]  /*03d0*/  LDS R25, [R17+0x180] ;  /* 0x0001800011197984 */ /* 0x000f680000000800 */
[----:B------:R-:W5:Y:S04]  /*03e0*/  LDS R22, [R17+0x1c0] ;  /* 0x0001c00011167984 */ /* 0x000f680000000800 */
[----:B------:R-:W-:Y:S01]  /*03f0*/  LDS R24, [R17+0x240] ;  /* 0x0002400011187984 */ /* 0x000fe20000000800 */
[----:B0-----:R-:W-:-:S03]  /*0400*/  FFMA R8, R8, R28, R21 ;  /* 0x0000001c08087223 */ /* 0x001fc60000000015 */
[----:B------:R-:W-:Y:S01]  /*0410*/  LDS R21, [R17+0x200] ;  /* 0x0002000011157984 */ /* 0x000fe20000000800 */
[----:B-1----:R-:W-:-:S04]  /*0420*/  FFMA R8, R29, R9, R8 ;  /* 0x000000091d087223 */ /* 0x002fc80000000008 */
[----:B--2---:R-:W-:-:S04]  /*0430*/  FFMA R27, R27, R10, R8 ;  /* 0x0000000a1b1b7223 */ /* 0x004fc80000000008 */
[----:B---3--:R-:W-:Y:S02]  /*0440*/  FFMA R27, R26, R11, R27 ;  /* 0x0000000b1a1b7223 */ /* 0x008fe4000000001b */
[----:B------:R-:W0:Y:S02]  /*0450*/  LDS.128 R8, [R16+0x20] ;  /* 0x0000200010087984 */ /* 0x000e240000000c00 */
[----:B----4-:R-:W-:-:S04]  /*0460*/  FFMA R23, R4, R23, R27 ;  /* 0x0000001704177223 */ /* 0x010fc8000000001b */
[----:B-----5:R-:W-:Y:S02]  /*0470*/  FFMA R20, R20, R5, R23 ;  /* 0x0000000514147223 */ /* 0x020fe40000000017 */
[----:B------:R-:W1:Y:S02]  /*0480*/  LDS R23, [R17+0x280] ;  /* 0x0002800011177984 */ /* 0x000e640000000800 */
[----:B------:R-:W-:Y:S02]  /*0490*/  FFMA R25, R25, R6, R20 ;  /* 0x0000000619197223 */ /* 0x000fe40000000014 */
[----:B------:R-:W2:Y:S02]  /*04a0*/  LDS R20, [R17+0x2c0] ;  /* 0x0002c00011147984 */ /* 0x000ea40000000800 */
[----:B------:R-:W-:Y:S02]  /*04b0*/  FFMA R27, R22, R7, R25 ;  /* 0x00000007161b7223 */ /* 0x000fe40000000019 */
[----:B------:R-:W-:Y:S04]  /*04c0*/  LDS R25, [R17+0x300] ;  /* 0x0003000011197984 */ /* 0x000fe80000000800 */
[----:B------:R-:W3:Y:S04]  /*04d0*/  LDS.128 R4, [R16+0x30] ;  /* 0x0000300010047984 */ /* 0x000ee80000000c00 */
[----:B------:R-:W4:Y:S01]  /*04e0*/  LDS R22, [R17+0x340] ;  /* 0x0003400011167984 */ /* 0x000f220000000800 */
[----:B0-----:R-:W-:-:S03]  /*04f0*/  FFMA R27, R8, R21, R27 ;  /* 0x00000015081b7223 */ /* 0x001fc6000000001b */
[----:B------:R-:W0:Y:S04]  /*0500*/  LDS R21, [R17+0x380] ;  /* 0x0003800011157984 */ /* 0x000e280000000800 */
[----:B------:R-:W5:Y:S01]  /*0510*/  LDS R8, [R17+0x3c0] ;  /* 0x0003c00011087984 */ /* 0x000f620000000800 */
[----:B------:R-:W-:-:S04]  /*0520*/  FFMA R24, R24, R9, R27 ;  /* 0x0000000918187223 */ /* 0x000fc8000000001b */
[----:B-1----:R-:W-:-:S04]  /*0530*/  FFMA R23, R23, R10, R24 ;  /* 0x0000000a17177223 */ /* 0x002fc80000000018 */
[----:B--2---:R-:W-:-:S04]  /*0540*/  FFMA R11, R20, R11, R23 ;  /* 0x0000000b140b7223 */ /* 0x004fc80000000017 */
[----:B---3--:R-:W-:-:S04]  /*0550*/  FFMA R11, R4, R25, R11 ;  /* 0x00000019040b7223 */ /* 0x008fc8000000000b */
[----:B----4-:R-:W-:-:S04]  /*0560*/  FFMA R22, R22, R5, R11 ;  /* 0x0000000516167223 */ /* 0x010fc8000000000b */
[----:B0-----:R-:W-:-:S04]  /*0570*/  FFMA R21, R21, R6, R22 ;  /* 0x0000000615157223 */ /* 0x001fc80000000016 */
[----:B-----5:R-:W-:Y:S01]  /*0580*/  FFMA R21, R8, R7, R21 ;  /* 0x0000000708157223 */ /* 0x020fe20000000015 */
[----:B------:R-:W-:Y:S06]  /*0590*/  BAR.SYNC.DEFER_BLOCKING 0x0 ;  /* 0x0000000000007b1d */ /* 0x000fec0000010000 */
[----:B------:R-:W-:Y:S05]  /*05a0*/  BRA.U UP0, `(.L_x_1) ;  /* 0xfffffffd00147547 */ /* 0x000fea000b83ffff */
.L_x_0:
[----:B------:R-:W0:Y:S01]  /*05b0*/  LDCU UR4, c[0x0][0x398] ;  /* 0x00007300ff0477ac */ /* 0x000e220008000800 */
[----:B------:R-:W-:-:S04]  /*05c0*/  ISETP.GE.AND P0, PT, R3, UR14, PT ;  /* 0x0000000e03007c0c */ /* 0x000fc8000bf06270 */
[----:B0-----:R-:W-:-:S13]  /*05d0*/  ISETP.GE.OR P0, PT, R2, UR4, P0 ;  /* 0x0000000402007c0c */ /* 0x001fda0008706670 */
[----:B------:R-:W-:Y:S05]  /*05e0*/  @P0 EXIT ;  /* 0x000000000000094d */ /* 0x000fea0003800000 */
[----:B------:R-:W0:Y:S01]  /*05f0*/  LDC.64 R4, c[0x0][0x390] ;  /* 0x0000e400ff047b82 */ /* 0x000e220000000a00 */
[----:B------:R-:W-:-:S04]  /*0600*/  IMAD R3, R2, UR14, R3 ;  /* 0x0000000e02037c24 */ /* 0x000fc8000f8e0203 */
[----:B0-----:R-:W-:-:S05]  /*0610*/  IMAD.WIDE R2, R3, 0x4, R4 ;  /* 0x0000000403027825 */ /* 0x001fca00078e0204 */
[----:B------:R-:W-:Y:S01]  /*0620*/  STG.E desc[UR8][R2.64], R21 ;  /* 0x0000001502007986 */ /* 0x000fe2000c101908 */
[----:B------:R-:W-:Y:S05]  /*0630*/  EXIT ;  /* 0x000000000000794d */ /* 0x000fea0003800000 */
.L_x_2:
[----:B------:R-:W-:-:S00]  /*0640*/  BRA `(.L_x_2) ;  /* 0xfffffffc00fc7947 */ /* 0x000fc0000383ffff */
[----:B------:R-:W-:-:S00]  /*0650*/  NOP ;  /* 0x0000000000007918 */ /* 0x000fc00000000000 */
        /* <DEDUP_REMOVED lines=10> */
.L_x_3:


//--------------------- .nv.shared._Z16gpu_matmul_tiledPKfS0_Pfiii --------------------------
	.section	.nv.shared._Z16gpu_matmul_tiledPKfS0_Pfiii,"aw",@nobits
	.sectionflags	@""
	.align	4
.nv.shared._Z16gpu_matmul_tiledPKfS0_Pfiii:
	.zero		3072


//--------------------- .nv.shared.reserved.0     --------------------------
	.section	.nv.shared.reserved.0,"aw",@nobits
	.weak		__nv_reservedSMEM_offset_0_alias
	.size		__nv_reservedSMEM_offset_0_alias, 0, 64
	.other		__nv_reservedSMEM_offset_0_alias,@"STO_CUDA_RESERVED_SHARED STV_DEFAULT"
__nv_reservedSMEM_offset_0_alias:
	.zero		0
	.zero		64


//--------------------- .nv.constant0._Z16gpu_matmul_tiledPKfS0_Pfiii --------------------------
	.section	.nv.constant0._Z16gpu_matmul_tiledPKfS0_Pfiii,"a",@progbits
	.sectionflags	@""
	.align	4
.nv.constant0._Z16gpu_matmul_tiledPKfS0_Pfiii:
	.zero		932


//--------------------- SYMBOLS --------------------------

	.type		.nv.reservedSmem.offset0,@object
	.size		.nv.reservedSmem.offset0,0x4
	.type		.nv.reservedSmem.cap,@object
	.size		.nv.reservedSmem.cap,0x4
